//
// Generated by NVIDIA NVVM Compiler
//
// Compiler Build ID: CL-36424714
// Cuda compilation tools, release 13.0, V13.0.88
// Based on NVVM 20.0.0
//

.version 9.0
.target sm_100
.address_size 64

	// .globl	_Z3addPf

.visible .entry _Z3addPf(
	.param .u64 .ptr .align 1 _Z3addPf_param_0
)
{
	.reg .pred 	%p<4>;
	.reg .b32 	%r<11>;
	.reg .b32 	%f<5>;
	.reg .b64 	%rd<7>;
	.reg .b64 	%fd<10>;

	ld.param.u64 	%rd2, [_Z3addPf_param_0];
	cvta.to.global.u64 	%rd3, %rd2;
	mov.u32 	%r1, %tid.x;
	mov.u32 	%r5, %ctaid.x;
	mov.u32 	%r10, %ntid.x;
	mad.lo.s32 	%r6, %r5, %r10, %r1;
	mov.u32 	%r7, %nctaid.x;
	mul.lo.s32 	%r8, %r7, %r10;
	cvt.rn.f64.u32 	%fd1, %r8;
	rcp.rn.f64 	%fd2, %fd1;
	cvt.rn.f64.u32 	%fd3, %r6;
	add.f64 	%fd4, %fd3, 0dBFE0000000000000;
	mul.f64 	%fd5, %fd2, %fd4;
	fma.rn.f64 	%fd6, %fd5, %fd5, 0d3FF0000000000000;
	rcp.rn.f64 	%fd7, %fd6;
	mul.f64 	%fd8, %fd7, 0d4010000000000000;
	mul.f64 	%fd9, %fd2, %fd8;
	cvt.rn.f32.f64 	%f1, %fd9;
	mul.wide.u32 	%rd4, %r6, 4;
	add.s64 	%rd1, %rd3, %rd4;
	st.global.f32 	[%rd1], %f1;
	bar.sync 	0;
	setp.lt.u32 	%p1, %r10, 2;
	@%p1 bra 	$L__BB0_4;
$L__BB0_1:
	shr.u32 	%r4, %r10, 1;
	setp.ge.u32 	%p2, %r1, %r4;
	@%p2 bra 	$L__BB0_3;
	shl.b32 	%r9, %r4, 2;
	cvt.u64.u32 	%rd5, %r9;
	add.s64 	%rd6, %rd1, %rd5;
	ld.global.f32 	%f2, [%rd6];
	ld.global.f32 	%f3, [%rd1];
	add.f32 	%f4, %f2, %f3;
	st.global.f32 	[%rd1], %f4;
$L__BB0_3:
	bar.sync 	0;
	setp.gt.u32 	%p3, %r10, 3;
	mov.u32 	%r10, %r4;
	@%p3 bra 	$L__BB0_1;
$L__BB0_4:
	ret;

}


// ===== COMPILED SASS (sm_100) =====

	.target	sm_100

	.elftype	@"ET_EXEC"


//--------------------- .note.nv.tkinfo           --------------------------
	.section	.note.nv.tkinfo,"",@"SHT_NOTE"
	.sectionflags	@"SHF_NOTE_NV_TKINFO"
	.tkinfo
        /*0018*/ 	.word	0x00000002
        /*0030*/ 	.string	""
        /*0030*/ 	.string	"ptxas"
        /*0030*/ 	.string	"Cuda compilation tools, release 13.0, V13.0.88"
        /*0030*/ 	.string	"Build cuda_13.0.r13.0/compiler.36424714_0"
        /*0030*/ 	.string	"-arch sm_100 -m 64 "



//--------------------- .note.nv.cuinfo           --------------------------
	.section	.note.nv.cuinfo,"",@"SHT_NOTE"
	.sectionflags	@"SHF_NOTE_NV_CUINFO"
        /*0018*/ 	.short	0x0002
        /*001a*/ 	.short	0x0064
        /*001c*/ 	.short	0x0082
	.zero		2


//--------------------- .nv.info                  --------------------------
	.section	.nv.info,"",@"SHT_CUDA_INFO"
	.align	4


	//----- nvinfo : EIATTR_REGCOUNT
	.align		4
        /*0000*/ 	.byte	0x04, 0x2f
        /*0002*/ 	.short	(.L_1 - .L_0)
	.align		4
.L_0:
        /*0004*/ 	.word	index@(_Z3addPf)
        /*0008*/ 	.word	0x00000012


	//----- nvinfo : EIATTR_FRAME_SIZE
	.align		4
.L_1:
        /*000c*/ 	.byte	0x04, 0x11
        /*000e*/ 	.short	(.L_3 - .L_2)
	.align		4
.L_2:
        /*0010*/ 	.word	index@($__internal_0_$__cuda_sm20_dblrcp_rn_slowpath_v3)
        /*0014*/ 	.word	0x00000000


	//----- nvinfo : EIATTR_FRAME_SIZE
	.align		4
.L_3:
        /*0018*/ 	.byte	0x04, 0x11
        /*001a*/ 	.short	(.L_5 - .L_4)
	.align		4
.L_4:
        /*001c*/ 	.word	index@(_Z3addPf)
        /*0020*/ 	.word	0x00000000


	//----- nvinfo : EIATTR_MIN_STACK_SIZE
	.align		4
.L_5:
        /*0024*/ 	.byte	0x04, 0x12
        /*0026*/ 	.short	(.L_7 - .L_6)
	.align		4
.L_6:
        /*0028*/ 	.word	index@(_Z3addPf)
        /*002c*/ 	.word	0x00000000
.L_7:


//--------------------- .nv.compat                --------------------------
	.section	.nv.compat,"",@"SHT_CUDA_COMPAT_INFO"
	.align	4
        /*0000*/ 	.byte	0x02, 0x09, 0x00, 0x00, 0x02, 0x02, 0x01, 0x00, 0x02, 0x05, 0x05, 0x00, 0x03, 0x07, 0x01, 0x01
        /*0010*/ 	.byte	0x02, 0x03, 0x00, 0x00, 0x02, 0x06, 0x01, 0x00, 0x04, 0x0b, 0x08, 0x00, 0x01, 0x00, 0x00, 0x00
        /*0020*/ 	.byte	0x00, 0x00, 0x00, 0x00


//--------------------- .nv.info._Z3addPf         --------------------------
	.section	.nv.info._Z3addPf,"",@"SHT_CUDA_INFO"
	.sectionflags	@""
	.align	4


	//----- nvinfo : EIATTR_CUDA_API_VERSION
	.align		4
        /*0000*/ 	.byte	0x04, 0x37
        /*0002*/ 	.short	(.L_9 - .L_8)
.L_8:
        /*0004*/ 	.word	0x00000082


	//----- nvinfo : EIATTR_KPARAM_INFO
	.align		4
.L_9:
        /*0008*/ 	.byte	0x04, 0x17
        /*000a*/ 	.short	(.L_11 - .L_10)
.L_10:
        /*000c*/ 	.word	0x00000000
        /*0010*/ 	.short	0x0000
        /*0012*/ 	.short	0x0000
        /*0014*/ 	.byte	0x00, 0xf5, 0x21, 0x00


	//----- nvinfo : EIATTR_SPARSE_MMA_MASK
	.align		4
.L_11:
        /*0018*/ 	.byte	0x03, 0x50
        /*001a*/ 	.short	0x0000


	//----- nvinfo : EIATTR_MAXREG_COUNT
	.align		4
        /*001c*/ 	.byte	0x03, 0x1b
        /*001e*/ 	.short	0x00ff


	//----- nvinfo : EIATTR_NUM_BARRIERS
	.align		4
        /*0020*/ 	.byte	0x02, 0x4c
        /*0022*/ 	.byte	0x01
	.zero		1


	//----- nvinfo : EIATTR_MERCURY_ISA_VERSION
	.align		4
        /*0024*/ 	.byte	0x03, 0x5f
        /*0026*/ 	.short	0x0101


	//----- nvinfo : EIATTR_VRC_CTA_INIT_COUNT
	.align		4
        /*0028*/ 	.byte	0x02, 0x4a
	.zero		1
	.zero		1


	//----- nvinfo : EIATTR_EXIT_INSTR_OFFSETS
	.align		4
        /*002c*/ 	.byte	0x04, 0x1c
        /*002e*/ 	.short	(.L_13 - .L_12)


	//   ....[0]....
.L_12:
        /*0030*/ 	.word	0x00000370


	//   ....[1]....
        /*0034*/ 	.word	0x00000470


	//----- nvinfo : EIATTR_CRS_STACK_SIZE
	.align		4
.L_13:
        /*0038*/ 	.byte	0x04, 0x1e
        /*003a*/ 	.short	(.L_15 - .L_14)
.L_14:
        /*003c*/ 	.word	0x00000000


	//----- nvinfo : EIATTR_CBANK_PARAM_SIZE
	.align		4
.L_15:
        /*0040*/ 	.byte	0x03, 0x19
        /*0042*/ 	.short	0x0008


	//----- nvinfo : EIATTR_PARAM_CBANK
	.align		4
        /*0044*/ 	.byte	0x04, 0x0a
        /*0046*/ 	.short	(.L_17 - .L_16)
	.align		4
.L_16:
        /*0048*/ 	.word	index@(.nv.constant0._Z3addPf)
        /*004c*/ 	.short	0x0380
        /*004e*/ 	.short	0x0008


	//----- nvinfo : EIATTR_SW_WAR
	.align		4
.L_17:
        /*0050*/ 	.byte	0x04, 0x36
        /*0052*/ 	.short	(.L_19 - .L_18)
.L_18:
        /*0054*/ 	.word	0x00000008
.L_19:


//--------------------- .nv.callgraph             --------------------------
	.section	.nv.callgraph,"",@"SHT_CUDA_CALLGRAPH"
	.align	4
	.sectionentsize	8
	.align		4
        /*0000*/ 	.word	0x00000000
	.align		4
        /*0004*/ 	.word	0xffffffff
	.align		4
        /*0008*/ 	.word	0x00000000
	.align		4
        /*000c*/ 	.word	0xfffffffe
	.align		4
        /*0010*/ 	.word	0x00000000
	.align		4
        /*0014*/ 	.word	0xfffffffd
	.align		4
        /*0018*/ 	.word	0x00000000
	.align		4
        /*001c*/ 	.word	0xfffffffc


//--------------------- .text._Z3addPf            --------------------------
	.section	.text._Z3addPf,"ax",@progbits
	.align	128
        .global         _Z3addPf
        .type           _Z3addPf,@function
        .size           _Z3addPf,(.L_x_11 - _Z3addPf)
        .other          _Z3addPf,@"STO_CUDA_ENTRY STV_DEFAULT"
_Z3addPf:
.text._Z3addPf:
[----:B------:R-:W-:Y:S08]  /*0000*/  LDC R1, c[0x0][0x37c] ;  /* 0x0000df00ff017b82 */ /* 0x000ff00000000800 */
[----:B------:R-:W0:Y:S01]  /*0010*/  LDC R0, c[0x0][0x360] ;  /* 0x0000d800ff007b82 */ /* 0x000e220000000800 */
[----:B------:R-:W0:Y:S01]  /*0020*/  LDCU UR4, c[0x0][0x370] ;  /* 0x00006e00ff0477ac */ /* 0x000e220008000800 */
[----:B------:R-:W1:Y:S01]  /*0030*/  S2R R3, SR_TID.X ;  /* 0x0000000000037919 */ /* 0x000e620000002100 */
[----:B0-----:R-:W-:-:S05]  /*0040*/  IMAD R6, R0, UR4, RZ ;  /* 0x0000000400067c24 */ /* 0x001fca000f8e02ff */
[----:B------:R-:W1:Y:S01]  /*0050*/  S2UR UR4, SR_CTAID.X ;  /* 0x00000000000479c3 */ /* 0x000e620000002500 */
[----:B------:R-:W0:Y:S08]  /*0060*/  I2F.F64.U32 R6, R6 ;  /* 0x0000000600067312 */ /* 0x000e300000201800 */
[----:B0-----:R-:W0:Y:S01]  /*0070*/  MUFU.RCP64H R5, R7 ;  /* 0x0000000700057308 */ /* 0x001e220000001800 */
[----:B------:R-:W-:-:S02]  /*0080*/  VIADD R4, R7, 0x300402 ;  /* 0x0030040207047836 */ /* 0x000fc40000000000 */
[----:B-1----:R-:W-:-:S03]  /*0090*/  IMAD R2, R0, UR4, R3 ;  /* 0x0000000400027c24 */ /* 0x002fc6000f8e0203 */
[----:B------:R-:W-:Y:S01]  /*00a0*/  FSETP.GEU.AND P0, PT, |R4|, 5.8789094863358348022e-39, PT ;  /* 0x004004020400780b */ /* 0x000fe20003f0e200 */
[----:B0-----:R-:W-:-:S08]  /*00b0*/  DFMA R8, -R6, R4, 1 ;  /* 0x3ff000000608742b */ /* 0x001fd00000000104 */
[----:B------:R-:W-:-:S08]  /*00c0*/  DFMA R8, R8, R8, R8 ;  /* 0x000000080808722b */ /* 0x000fd00000000008 */
[----:B------:R-:W-:-:S08]  /*00d0*/  DFMA R8, R4, R8, R4 ;  /* 0x000000080408722b */ /* 0x000fd00000000004 */
[----:B------:R-:W-:-:S08]  /*00e0*/  DFMA R10, -R6, R8, 1 ;  /* 0x3ff00000060a742b */ /* 0x000fd00000000108 */
[----:B------:R-:W-:Y:S01]  /*00f0*/  DFMA R4, R8, R10, R8 ;  /* 0x0000000a0804722b */ /* 0x000fe20000000008 */
[----:B------:R-:W-:Y:S10]  /*0100*/  @P0 BRA `(.L_x_0) ;  /* 0x00000000001c0947 */ /* 0x000ff40003800000 */
[----:B------:R-:W-:Y:S01]  /*0110*/  LOP3.LUT R4, R7, 0x7fffffff, RZ, 0xc0, !PT ;  /* 0x7fffffff07047812 */ /* 0x000fe200078ec0ff */
[----:B------:R-:W-:Y:S01]  /*0120*/  IMAD.MOV.U32 R12, RZ, RZ, R6 ;  /* 0x000000ffff0c7224 */ /* 0x000fe200078e0006 */
[----:B------:R-:W-:-:S03]  /*0130*/  MOV R8, 0x160 ;  /* 0x0000016000087802 */ /* 0x000fc60000000f00 */
[----:B------:R-:W-:-:S07]  /*0140*/  VIADD R9, R4, 0xfff00000 ;  /* 0xfff0000004097836 */ /* 0x000fce0000000000 */
[----:B------:R-:W-:Y:S05]  /*0150*/  CALL.REL.NOINC `($__internal_0_$__cuda_sm20_dblrcp_rn_slowpath_v3) ;  /* 0x0000000000c87944 */ /* 0x000fea0003c00000 */
[----:B------:R-:W-:Y:S01]  /*0160*/  MOV R4, R10 ;  /* 0x0000000a00047202 */ /* 0x000fe20000000f00 */
[----:B------:R-:W-:-:S07]  /*0170*/  IMAD.MOV.U32 R5, RZ, RZ, R11 ;  /* 0x000000ffff057224 */ /* 0x000fce00078e000b */
.L_x_0:
[----:B------:R-:W0:Y:S01]  /*0180*/  I2F.F64.U32 R6, R2 ;  /* 0x0000000200067312 */ /* 0x000e220000201800 */
[----:B------:R-:W1:Y:S01]  /*0190*/  LDCU.64 UR4, c[0x0][0x358] ;  /* 0x00006b00ff0477ac */ /* 0x000e620008000a00 */
[----:B------:R-:W-:Y:S01]  /*01a0*/  BSSY.RECONVERGENT B0, `(.L_x_1) ;  /* 0x0000014000007945 */ /* 0x000fe20003800200 */
[----:B0-----:R-:W-:-:S08]  /*01b0*/  DADD R6, R6, -0.5 ;  /* 0xbfe0000006067429 */ /* 0x001fd00000000000 */
[----:B------:R-:W-:-:S08]  /*01c0*/  DMUL R6, R6, R4 ;  /* 0x0000000406067228 */ /* 0x000fd00000000000 */
[----:B------:R-:W-:-:S06]  /*01d0*/  DFMA R12, R6, R6, 1 ;  /* 0x3ff00000060c742b */ /* 0x000fcc0000000006 */
[----:B------:R-:W0:Y:S04]  /*01e0*/  MUFU.RCP64H R7, R13 ;  /* 0x0000000d00077308 */ /* 0x000e280000001800 */
[----:B------:R-:W-:-:S05]  /*01f0*/  VIADD R6, R13, 0x300402 ;  /* 0x003004020d067836 */ /* 0x000fca0000000000 */
[----:B------:R-:W-:Y:S01]  /*0200*/  FSETP.GEU.AND P0, PT, |R6|, 5.8789094863358348022e-39, PT ;  /* 0x004004020600780b */ /* 0x000fe20003f0e200 */
[----:B0-----:R-:W-:-:S08]  /*0210*/  DFMA R8, -R12, R6, 1 ;  /* 0x3ff000000c08742b */ /* 0x001fd00000000106 */
[----:B------:R-:W-:-:S08]  /*0220*/  DFMA R8, R8, R8, R8 ;  /* 0x000000080808722b */ /* 0x000fd00000000008 */
[----:B------:R-:W-:-:S08]  /*0230*/  DFMA R8, R6, R8, R6 ;  /* 0x000000080608722b */ /* 0x000fd00000000006 */
[----:B------:R-:W-:-:S08]  /*0240*/  DFMA R10, -R12, R8, 1 ;  /* 0x3ff000000c0a742b */ /* 0x000fd00000000108 */
[----:B------:R-:W-:Y:S01]  /*0250*/  DFMA R8, R8, R10, R8 ;  /* 0x0000000a0808722b */ /* 0x000fe20000000008 */
[----:B-1----:R-:W-:Y:S10]  /*0260*/  @P0 BRA `(.L_x_2) ;  /* 0x00000000001c0947 */ /* 0x002ff40003800000 */
[----:B------:R-:W-:Y:S01]  /*0270*/  LOP3.LUT R6, R13, 0x7fffffff, RZ, 0xc0, !PT ;  /* 0x7fffffff0d067812 */ /* 0x000fe200078ec0ff */
[----:B------:R-:W-:Y:S01]  /*0280*/  IMAD.MOV.U32 R7, RZ, RZ, R13 ;  /* 0x000000ffff077224 */ /* 0x000fe200078e000d */
[----:B------:R-:W-:Y:S02]  /*0290*/  MOV R8, 0x2c0 ;  /* 0x000002c000087802 */ /* 0x000fe40000000f00 */
[----:B------:R-:W-:-:S07]  /*02a0*/  IADD3 R9, PT, PT, R6, -0x100000, RZ ;  /* 0xfff0000006097810 */ /* 0x000fce0007ffe0ff */
[----:B------:R-:W-:Y:S05]  /*02b0*/  CALL.REL.NOINC `($__internal_0_$__cuda_sm20_dblrcp_rn_slowpath_v3) ;  /* 0x0000000000707944 */ /* 0x000fea0003c00000 */
[----:B------:R-:W-:Y:S02]  /*02c0*/  IMAD.MOV.U32 R8, RZ, RZ, R10 ;  /* 0x000000ffff087224 */ /* 0x000fe400078e000a */
[----:B------:R-:W-:-:S07]  /*02d0*/  IMAD.MOV.U32 R9, RZ, RZ, R11 ;  /* 0x000000ffff097224 */ /* 0x000fce00078e000b */
.L_x_2:
[----:B------:R-:W-:Y:S05]  /*02e0*/  BSYNC.RECONVERGENT B0 ;  /* 0x0000000000007941 */ /* 0x000fea0003800200 */
.L_x_1:
[----:B------:R-:W-:Y:S01]  /*02f0*/  DMUL R8, R8, 4 ;  /* 0x4010000008087828 */ /* 0x000fe20000000000 */
[----:B------:R-:W0:Y:S01]  /*0300*/  LDC.64 R6, c[0x0][0x380] ;  /* 0x0000e000ff067b82 */ /* 0x000e220000000a00 */
[----:B------:R-:W-:-:S06]  /*0310*/  ISETP.GE.U32.AND P0, PT, R0, 0x2, PT ;  /* 0x000000020000780c */ /* 0x000fcc0003f06070 */
[----:B------:R-:W-:-:S10]  /*0320*/  DMUL R8, R8, R4 ;  /* 0x0000000408087228 */ /* 0x000fd40000000000 */
[----:B------:R-:W1:Y:S01]  /*0330*/  F2F.F32.F64 R9, R8 ;  /* 0x0000000800097310 */ /* 0x000e620000301000 */
[----:B0-----:R-:W-:-:S05]  /*0340*/  IMAD.WIDE.U32 R4, R2, 0x4, R6 ;  /* 0x0000000402047825 */ /* 0x001fca00078e0006 */
[----:B-1----:R0:W-:Y:S01]  /*0350*/  STG.E desc[UR4][R4.64], R9 ;  /* 0x0000000904007986 */ /* 0x0021e2000c101904 */
[----:B------:R-:W-:Y:S06]  /*0360*/  BAR.SYNC.DEFER_BLOCKING 0x0 ;  /* 0x0000000000007b1d */ /* 0x000fec0000010000 */
[----:B------:R-:W-:Y:S05]  /*0370*/  @!P0 EXIT ;  /* 0x000000000000894d */ /* 0x000fea0003800000 */
.L_x_5:
[----:B------:R-:W-:Y:S01]  /*0380*/  SHF.R.U32.HI R2, RZ, 0x1, R0 ;  /* 0x00000001ff027819 */ /* 0x000fe20000011600 */
[----:B------:R-:W-:Y:S03]  /*0390*/  BSSY.RECONVERGENT B0, `(.L_x_3) ;  /* 0x0000009000007945 */ /* 0x000fe60003800200 */
[----:B------:R-:W-:-:S13]  /*03a0*/  ISETP.GE.U32.AND P0, PT, R3, R2, PT ;  /* 0x000000020300720c */ /* 0x000fda0003f06070 */
[----:B-1----:R-:W-:Y:S05]  /*03b0*/  @P0 BRA `(.L_x_4) ;  /* 0x0000000000180947 */ /* 0x002fea0003800000 */
[----:B------:R-:W-:Y:S01]  /*03c0*/  LEA R6, P0, R2, R4, 0x2 ;  /* 0x0000000402067211 */ /* 0x000fe200078010ff */
[----:B0-----:R-:W2:Y:S03]  /*03d0*/  LDG.E R9, desc[UR4][R4.64] ;  /* 0x0000000404097981 */ /* 0x001ea6000c1e1900 */
[----:B------:R-:W-:-:S05]  /*03e0*/  IADD3.X R7, PT, PT, RZ, R5, RZ, P0, !PT ;  /* 0x00000005ff077210 */ /* 0x000fca00007fe4ff */
[----:B------:R-:W2:Y:S02]  /*03f0*/  LDG.E R6, desc[UR4][R6.64] ;  /* 0x0000000406067981 */ /* 0x000ea4000c1e1900 */
[----:B--2---:R-:W-:-:S05]  /*0400*/  FADD R9, R6, R9 ;  /* 0x0000000906097221 */ /* 0x004fca0000000000 */
[----:B------:R1:W-:Y:S02]  /*0410*/  STG.E desc[UR4][R4.64], R9 ;  /* 0x0000000904007986 */ /* 0x0003e4000c101904 */
.L_x_4:
[----:B------:R-:W-:Y:S05]  /*0420*/  BSYNC.RECONVERGENT B0 ;  /* 0x0000000000007941 */ /* 0x000fea0003800200 */
.L_x_3:
[----:B------:R-:W-:Y:S01]  /*0430*/  BAR.SYNC.DEFER_BLOCKING 0x0 ;  /* 0x0000000000007b1d */ /* 0x000fe20000010000 */
[----:B------:R-:W-:Y:S01]  /*0440*/  ISETP.GT.U32.AND P0, PT, R0, 0x3, PT ;  /* 0x000000030000780c */ /* 0x000fe20003f04070 */
[----:B------:R-:W-:-:S12]  /*0450*/  IMAD.MOV.U32 R0, RZ, RZ, R2 ;  /* 0x000000ffff007224 */ /* 0x000fd800078e0002 */
[----:B------:R-:W-:Y:S05]  /*0460*/  @P0 BRA `(.L_x_5) ;  /* 0xfffffffc00c40947 */ /* 0x000fea000383ffff */
[----:B------:R-:W-:Y:S05]  /*0470*/  EXIT ;  /* 0x000000000000794d */ /* 0x000fea0003800000 */
        .weak           $__internal_0_$__cuda_sm20_dblrcp_rn_slowpath_v3
        .type           $__internal_0_$__cuda_sm20_dblrcp_rn_slowpath_v3,@function
        .size           $__internal_0_$__cuda_sm20_dblrcp_rn_slowpath_v3,(.L_x_11 - $__internal_0_$__cuda_sm20_dblrcp_rn_slowpath_v3)
$__internal_0_$__cuda_sm20_dblrcp_rn_slowpath_v3:
[----:B------:R-:W-:Y:S01]  /*0480*/  IMAD.MOV.U32 R6, RZ, RZ, R12 ;  /* 0x000000ffff067224 */ /* 0x000fe200078e000c */
[----:B------:R-:W-:Y:S05]  /*0490*/  BSSY.RECONVERGENT B1, `(.L_x_6) ;  /* 0x0000025000017945 */ /* 0x000fea0003800200 */
[----:B------:R-:W-:-:S14]  /*04a0*/  DSETP.GTU.AND P0, PT, |R6|, +INF , PT ;  /* 0x7ff000000600742a */ /* 0x000fdc0003f0c200 */
[----:B------:R-:W-:Y:S05]  /*04b0*/  @P0 BRA `(.L_x_7) ;  /* 0x0000000000800947 */ /* 0x000fea0003800000 */
[----:B------:R-:W-:-:S04]  /*04c0*/  LOP3.LUT R12, R7, 0x7fffffff, RZ, 0xc0, !PT ;  /* 0x7fffffff070c7812 */ /* 0x000fc800078ec0ff */
[----:B------:R-:W-:-:S04]  /*04d0*/  IADD3 R10, PT, PT, R12, -0x1, RZ ;  /* 0xffffffff0c0a7810 */ /* 0x000fc80007ffe0ff */
[----:B------:R-:W-:-:S13]  /*04e0*/  ISETP.GE.U32.AND P0, PT, R10, 0x7fefffff, PT ;  /* 0x7fefffff0a00780c */ /* 0x000fda0003f06070 */
[----:B------:R-:W-:Y:S01]  /*04f0*/  @P0 LOP3.LUT R11, R7, 0x7ff00000, RZ, 0x3c, !PT ;  /* 0x7ff00000070b0812 */ /* 0x000fe200078e3cff */
[----:B------:R-:W-:Y:S01]  /*0500*/  @P0 IMAD.MOV.U32 R10, RZ, RZ, RZ ;  /* 0x000000ffff0a0224 */ /* 0x000fe200078e00ff */
[----:B------:R-:W-:Y:S06]  /*0510*/  @P0 BRA `(.L_x_8) ;  /* 0x0000000000700947 */ /* 0x000fec0003800000 */
[----:B------:R-:W-:-:S13]  /*0520*/  ISETP.GE.U32.AND P0, PT, R12, 0x1000001, PT ;  /* 0x010000010c00780c */ /* 0x000fda0003f06070 */
[----:B------:R-:W-:Y:S05]  /*0530*/  @!P0 BRA `(.L_x_9) ;  /* 0x0000000000388947 */ /* 0x000fea0003800000 */
[----:B------:R-:W-:Y:S01]  /*0540*/  VIADD R11, R7, 0xc0200000 ;  /* 0xc0200000070b7836 */ /* 0x000fe20000000000 */
[----:B------:R-:W-:Y:S01]  /*0550*/  MOV R10, R6 ;  /* 0x00000006000a7202 */ /* 0x000fe20000000f00 */
[----:B------:R-:W-:Y:S02]  /*0560*/  IMAD.MOV.U32 R12, RZ, RZ, R9 ;  /* 0x000000ffff0c7224 */ /* 0x000fe400078e0009 */
[----:B------:R-:W0:Y:S04]  /*0570*/  MUFU.RCP64H R13, R11 ;  /* 0x0000000b000d7308 */ /* 0x000e280000001800 */
[----:B0-----:R-:W-:-:S08]  /*0580*/  DFMA R14, -R10, R12, 1 ;  /* 0x3ff000000a0e742b */ /* 0x001fd0000000010c */
[----:B------:R-:W-:-:S08]  /*0590*/  DFMA R14, R14, R14, R14 ;  /* 0x0000000e0e0e722b */ /* 0x000fd0000000000e */
[----:B------:R-:W-:-:S08]  /*05a0*/  DFMA R14, R12, R14, R12 ;  /* 0x0000000e0c0e722b */ /* 0x000fd0000000000c */
[----:B------:R-:W-:-:S08]  /*05b0*/  DFMA R12, -R10, R14, 1 ;  /* 0x3ff000000a0c742b */ /* 0x000fd0000000010e */
[----:B------:R-:W-:-:S08]  /*05c0*/  DFMA R12, R14, R12, R14 ;  /* 0x0000000c0e0c722b */ /* 0x000fd0000000000e */
[----:B------:R-:W-:-:S08]  /*05d0*/  DMUL R12, R12, 2.2250738585072013831e-308 ;  /* 0x001000000c0c7828 */ /* 0x000fd00000000000 */
[----:B------:R-:W-:-:S08]  /*05e0*/  DFMA R6, -R6, R12, 1 ;  /* 0x3ff000000606742b */ /* 0x000fd0000000010c */
[----:B------:R-:W-:-:S08]  /*05f0*/  DFMA R6, R6, R6, R6 ;  /* 0x000000060606722b */ /* 0x000fd00000000006 */
[----:B------:R-:W-:Y:S01]  /*0600*/  DFMA R10, R12, R6, R12 ;  /* 0x000000060c0a722b */ /* 0x000fe2000000000c */
[----:B------:R-:W-:Y:S10]  /*0610*/  BRA `(.L_x_8) ;  /* 0x0000000000307947 */ /* 0x000ff40003800000 */
.L_x_9:
[----:B------:R-:W-:Y:S01]  /*0620*/  DMUL R6, R6, 8.11296384146066816958e+31 ;  /* 0x4690000006067828 */ /* 0x000fe20000000000 */
[----:B------:R-:W-:-:S05]  /*0630*/  IMAD.MOV.U32 R10, RZ, RZ, R9 ;  /* 0x000000ffff0a7224 */ /* 0x000fca00078e0009 */
[----:B------:R-:W0:Y:S02]  /*0640*/  MUFU.RCP64H R11, R7 ;  /* 0x00000007000b7308 */ /* 0x000e240000001800 */
[----:B0-----:R-:W-:-:S08]  /*0650*/  DFMA R12, -R6, R10, 1 ;  /* 0x3ff00000060c742b */ /* 0x001fd0000000010a */
[----:B------:R-:W-:-:S08]  /*0660*/  DFMA R12, R12, R12, R12 ;  /* 0x0000000c0c0c722b */ /* 0x000fd0000000000c */
[----:B------:R-:W-:-:S08]  /*0670*/  DFMA R12, R10, R12, R10 ;  /* 0x0000000c0a0c722b */ /* 0x000fd0000000000a */
[----:B------:R-:W-:-:S08]  /*0680*/  DFMA R10, -R6, R12, 1 ;  /* 0x3ff00000060a742b */ /* 0x000fd0000000010c */
[----:B------:R-:W-:-:S08]  /*0690*/  DFMA R10, R12, R10, R12 ;  /* 0x0000000a0c0a722b */ /* 0x000fd0000000000c */
[----:B------:R-:W-:Y:S01]  /*06a0*/  DMUL R10, R10, 8.11296384146066816958e+31 ;  /* 0x469000000a0a7828 */ /* 0x000fe20000000000 */
[----:B------:R-:W-:Y:S10]  /*06b0*/  BRA `(.L_x_8) ;  /* 0x0000000000087947 */ /* 0x000ff40003800000 */
.L_x_7:
[----:B------:R-:W-:Y:S02]  /*06c0*/  LOP3.LUT R11, R7, 0x80000, RZ, 0xfc, !PT ;  /* 0x00080000070b7812 */ /* 0x000fe400078efcff */
[----:B------:R-:W-:-:S07]  /*06d0*/  MOV R10, R6 ;  /* 0x00000006000a7202 */ /* 0x000fce0000000f00 */
.L_x_8:
[----:B------:R-:W-:Y:S05]  /*06e0*/  BSYNC.RECONVERGENT B1 ;  /* 0x0000000000017941 */ /* 0x000fea0003800200 */
.L_x_6:
[----:B------:R-:W-:-:S04]  /*06f0*/  IMAD.MOV.U32 R9, RZ, RZ, 0x0 ;  /* 0x00000000ff097424 */ /* 0x000fc800078e00ff */
[----:B------:R-:W-:Y:S05]  /*0700*/  RET.REL.NODEC R8 `(_Z3addPf) ;  /* 0xfffffff8083c7950 */ /* 0x000fea0003c3ffff */
.L_x_10:
[----:B------:R-:W-:-:S00]  /*0710*/  BRA `(.L_x_10) ;  /* 0xfffffffc00fc7947 */ /* 0x000fc0000383ffff */
[----:B------:R-:W-:-:S00]  /*0720*/  NOP ;  /* 0x0000000000007918 */ /* 0x000fc00000000000 */
        /* <DEDUP_REMOVED lines=13> */
.L_x_11:


//--------------------- .nv.shared.reserved.0     --------------------------
	.section	.nv.shared.reserved.0,"aw",@nobits
	.weak		__nv_reservedSMEM_offset_0_alias
	.size		__nv_reservedSMEM_offset_0_alias, 0, 64
	.other		__nv_reservedSMEM_offset_0_alias,@"STO_CUDA_RESERVED_SHARED STV_DEFAULT"
__nv_reservedSMEM_offset_0_alias:
	.zero		0
	.zero		64


//--------------------- .nv.constant0._Z3addPf    --------------------------
	.section	.nv.constant0._Z3addPf,"a",@progbits
	.sectionflags	@""
	.align	4
.nv.constant0._Z3addPf:
	.zero		904


//--------------------- SYMBOLS --------------------------

	.type		.nv.reservedSmem.offset0,@object
	.size		.nv.reservedSmem.offset0,0x4
